//
// Generated by NVIDIA NVVM Compiler
//
// Compiler Build ID: CL-36424714
// Cuda compilation tools, release 13.0, V13.0.88
// Based on NVVM 20.0.0
//

.version 9.0
.target sm_100
.address_size 64

	// .globl	_Z9saxpy_parmfPfS_

.visible .entry _Z9saxpy_parmfPfS_(
	.param .u64 _Z9saxpy_parmfPfS__param_0,
	.param .f32 _Z9saxpy_parmfPfS__param_1,
	.param .u64 .ptr .align 1 _Z9saxpy_parmfPfS__param_2,
	.param .u64 .ptr .align 1 _Z9saxpy_parmfPfS__param_3
)
{
	.reg .pred 	%p<2>;
	.reg .b32 	%r<5>;
	.reg .b32 	%f<5>;
	.reg .b64 	%rd<10>;

	ld.param.u64 	%rd4, [_Z9saxpy_parmfPfS__param_0];
	ld.param.f32 	%f1, [_Z9saxpy_parmfPfS__param_1];
	ld.param.u64 	%rd2, [_Z9saxpy_parmfPfS__param_2];
	ld.param.u64 	%rd3, [_Z9saxpy_parmfPfS__param_3];
	mov.u32 	%r1, %ctaid.x;
	mov.u32 	%r2, %ntid.x;
	mov.u32 	%r3, %tid.x;
	mad.lo.s32 	%r4, %r1, %r2, %r3;
	cvt.u64.u32 	%rd1, %r4;
	setp.le.u64 	%p1, %rd4, %rd1;
	@%p1 bra 	$L__BB0_2;
	cvta.to.global.u64 	%rd5, %rd2;
	cvta.to.global.u64 	%rd6, %rd3;
	shl.b64 	%rd7, %rd1, 2;
	add.s64 	%rd8, %rd5, %rd7;
	ld.global.f32 	%f2, [%rd8];
	add.s64 	%rd9, %rd6, %rd7;
	ld.global.f32 	%f3, [%rd9];
	fma.rn.f32 	%f4, %f1, %f2, %f3;
	st.global.f32 	[%rd9], %f4;
$L__BB0_2:
	ret;

}


// ===== COMPILED SASS (sm_100) =====

	.target	sm_100

	.elftype	@"ET_EXEC"


//--------------------- .note.nv.tkinfo           --------------------------
	.section	.note.nv.tkinfo,"",@"SHT_NOTE"
	.sectionflags	@"SHF_NOTE_NV_TKINFO"
	.tkinfo
        /*0018*/ 	.word	0x00000002
        /*0030*/ 	.string	""
        /*0030*/ 	.string	"ptxas"
        /*0030*/ 	.string	"Cuda compilation tools, release 13.0, V13.0.88"
        /*0030*/ 	.string	"Build cuda_13.0.r13.0/compiler.36424714_0"
        /*0030*/ 	.string	"-arch sm_100 -m 64 "



//--------------------- .note.nv.cuinfo           --------------------------
	.section	.note.nv.cuinfo,"",@"SHT_NOTE"
	.sectionflags	@"SHF_NOTE_NV_CUINFO"
        /*0018*/ 	.short	0x0002
        /*001a*/ 	.short	0x0064
        /*001c*/ 	.short	0x0082
	.zero		2


//--------------------- .nv.info                  --------------------------
	.section	.nv.info,"",@"SHT_CUDA_INFO"
	.align	4


	//----- nvinfo : EIATTR_REGCOUNT
	.align		4
        /*0000*/ 	.byte	0x04, 0x2f
        /*0002*/ 	.short	(.L_1 - .L_0)
	.align		4
.L_0:
        /*0004*/ 	.word	index@(_Z9saxpy_parmfPfS_)
        /*0008*/ 	.word	0x0000000a


	//----- nvinfo : EIATTR_FRAME_SIZE
	.align		4
.L_1:
        /*000c*/ 	.byte	0x04, 0x11
        /*000e*/ 	.short	(.L_3 - .L_2)
	.align		4
.L_2:
        /*0010*/ 	.word	index@(_Z9saxpy_parmfPfS_)
        /*0014*/ 	.word	0x00000000


	//----- nvinfo : EIATTR_MIN_STACK_SIZE
	.align		4
.L_3:
        /*0018*/ 	.byte	0x04, 0x12
        /*001a*/ 	.short	(.L_5 - .L_4)
	.align		4
.L_4:
        /*001c*/ 	.word	index@(_Z9saxpy_parmfPfS_)
        /*0020*/ 	.word	0x00000000
.L_5:


//--------------------- .nv.compat                --------------------------
	.section	.nv.compat,"",@"SHT_CUDA_COMPAT_INFO"
	.align	4
        /*0000*/ 	.byte	0x02, 0x09, 0x00, 0x00, 0x02, 0x02, 0x01, 0x00, 0x02, 0x05, 0x05, 0x00, 0x03, 0x07, 0x01, 0x01
        /*0010*/ 	.byte	0x02, 0x03, 0x00, 0x00, 0x02, 0x06, 0x01, 0x00, 0x04, 0x0b, 0x08, 0x00, 0x09, 0x00, 0x00, 0x00
        /*0020*/ 	.byte	0x00, 0x00, 0x00, 0x00


//--------------------- .nv.info._Z9saxpy_parmfPfS_ --------------------------
	.section	.nv.info._Z9saxpy_parmfPfS_,"",@"SHT_CUDA_INFO"
	.sectionflags	@""
	.align	4


	//----- nvinfo : EIATTR_CUDA_API_VERSION
	.align		4
        /*0000*/ 	.byte	0x04, 0x37
        /*0002*/ 	.short	(.L_7 - .L_6)
.L_6:
        /*0004*/ 	.word	0x00000082


	//----- nvinfo : EIATTR_KPARAM_INFO
	.align		4
.L_7:
        /*0008*/ 	.byte	0x04, 0x17
        /*000a*/ 	.short	(.L_9 - .L_8)
.L_8:
        /*000c*/ 	.word	0x00000000
        /*0010*/ 	.short	0x0003
        /*0012*/ 	.short	0x0018
        /*0014*/ 	.byte	0x00, 0xf5, 0x21, 0x00


	//----- nvinfo : EIATTR_KPARAM_INFO
	.align		4
.L_9:
        /*0018*/ 	.byte	0x04, 0x17
        /*001a*/ 	.short	(.L_11 - .L_10)
.L_10:
        /*001c*/ 	.word	0x00000000
        /*0020*/ 	.short	0x0002
        /*0022*/ 	.short	0x0010
        /*0024*/ 	.byte	0x00, 0xf5, 0x21, 0x00


	//----- nvinfo : EIATTR_KPARAM_INFO
	.align		4
.L_11:
        /*0028*/ 	.byte	0x04, 0x17
        /*002a*/ 	.short	(.L_13 - .L_12)
.L_12:
        /*002c*/ 	.word	0x00000000
        /*0030*/ 	.short	0x0001
        /*0032*/ 	.short	0x0008
        /*0034*/ 	.byte	0x00, 0xf0, 0x11, 0x00


	//----- nvinfo : EIATTR_KPARAM_INFO
	.align		4
.L_13:
        /*0038*/ 	.byte	0x04, 0x17
        /*003a*/ 	.short	(.L_15 - .L_14)
.L_14:
        /*003c*/ 	.word	0x00000000
        /*0040*/ 	.short	0x0000
        /*0042*/ 	.short	0x0000
        /*0044*/ 	.byte	0x00, 0xf0, 0x21, 0x00


	//----- nvinfo : EIATTR_SPARSE_MMA_MASK
	.align		4
.L_15:
        /*0048*/ 	.byte	0x03, 0x50
        /*004a*/ 	.short	0x0000


	//----- nvinfo : EIATTR_MAXREG_COUNT
	.align		4
        /*004c*/ 	.byte	0x03, 0x1b
        /*004e*/ 	.short	0x00ff


	//----- nvinfo : EIATTR_MERCURY_ISA_VERSION
	.align		4
        /*0050*/ 	.byte	0x03, 0x5f
        /*0052*/ 	.short	0x0101


	//----- nvinfo : EIATTR_VRC_CTA_INIT_COUNT
	.align		4
        /*0054*/ 	.byte	0x02, 0x4a
	.zero		1
	.zero		1


	//----- nvinfo : EIATTR_EXIT_INSTR_OFFSETS
	.align		4
        /*0058*/ 	.byte	0x04, 0x1c
        /*005a*/ 	.short	(.L_17 - .L_16)


	//   ....[0]....
.L_16:
        /*005c*/ 	.word	0x00000080


	//   ....[1]....
        /*0060*/ 	.word	0x00000160


	//----- nvinfo : EIATTR_CBANK_PARAM_SIZE
	.align		4
.L_17:
        /*0064*/ 	.byte	0x03, 0x19
        /*0066*/ 	.short	0x0020


	//----- nvinfo : EIATTR_PARAM_CBANK
	.align		4
        /*0068*/ 	.byte	0x04, 0x0a
        /*006a*/ 	.short	(.L_19 - .L_18)
	.align		4
.L_18:
        /*006c*/ 	.word	index@(.nv.constant0._Z9saxpy_parmfPfS_)
        /*0070*/ 	.short	0x0380
        /*0072*/ 	.short	0x0020


	//----- nvinfo : EIATTR_SW_WAR
	.align		4
.L_19:
        /*0074*/ 	.byte	0x04, 0x36
        /*0076*/ 	.short	(.L_21 - .L_20)
.L_20:
        /*0078*/ 	.word	0x00000008
.L_21:


//--------------------- .nv.callgraph             --------------------------
	.section	.nv.callgraph,"",@"SHT_CUDA_CALLGRAPH"
	.align	4
	.sectionentsize	8
	.align		4
        /*0000*/ 	.word	0x00000000
	.align		4
        /*0004*/ 	.word	0xffffffff
	.align		4
        /*0008*/ 	.word	0x00000000
	.align		4
        /*000c*/ 	.word	0xfffffffe
	.align		4
        /*0010*/ 	.word	0x00000000
	.align		4
        /*0014*/ 	.word	0xfffffffd
	.align		4
        /*0018*/ 	.word	0x00000000
	.align		4
        /*001c*/ 	.word	0xfffffffc


//--------------------- .text._Z9saxpy_parmfPfS_  --------------------------
	.section	.text._Z9saxpy_parmfPfS_,"ax",@progbits
	.align	128
        .global         _Z9saxpy_parmfPfS_
        .type           _Z9saxpy_parmfPfS_,@function
        .size           _Z9saxpy_parmfPfS_,(.L_x_1 - _Z9saxpy_parmfPfS_)
        .other          _Z9saxpy_parmfPfS_,@"STO_CUDA_ENTRY STV_DEFAULT"
_Z9saxpy_parmfPfS_:
.text._Z9saxpy_parmfPfS_:
[----:B------:R-:W-:Y:S01]  /*0000*/  LDC R1, c[0x0][0x37c] ;  /* 0x0000df00ff017b82 */ /* 0x000fe20000000800 */
[----:B------:R-:W0:Y:S07]  /*0010*/  S2R R3, SR_TID.X ;  /* 0x0000000000037919 */ /* 0x000e2e0000002100 */
[----:B------:R-:W0:Y:S01]  /*0020*/  S2UR UR4, SR_CTAID.X ;  /* 0x00000000000479c3 */ /* 0x000e220000002500 */
[----:B------:R-:W1:Y:S07]  /*0030*/  LDCU.64 UR6, c[0x0][0x380] ;  /* 0x00007000ff0677ac */ /* 0x000e6e0008000a00 */
[----:B------:R-:W0:Y:S02]  /*0040*/  LDC R0, c[0x0][0x360] ;  /* 0x0000d800ff007b82 */ /* 0x000e240000000800 */
[----:B0-----:R-:W-:-:S05]  /*0050*/  IMAD R0, R0, UR4, R3 ;  /* 0x0000000400007c24 */ /* 0x001fca000f8e0203 */
[----:B-1----:R-:W-:-:S04]  /*0060*/  ISETP.GE.U32.AND P0, PT, R0, UR6, PT ;  /* 0x0000000600007c0c */ /* 0x002fc8000bf06070 */
[----:B------:R-:W-:-:S13]  /*0070*/  ISETP.GE.U32.AND.EX P0, PT, RZ, UR7, PT, P0 ;  /* 0x00000007ff007c0c */ /* 0x000fda000bf06100 */
[----:B------:R-:W-:Y:S05]  /*0080*/  @P0 EXIT ;  /* 0x000000000000094d */ /* 0x000fea0003800000 */
[----:B------:R-:W0:Y:S01]  /*0090*/  LDCU.128 UR8, c[0x0][0x390] ;  /* 0x00007200ff0877ac */ /* 0x000e220008000c00 */
[----:B------:R-:W-:Y:S01]  /*00a0*/  IMAD.SHL.U32 R2, R0, 0x4, RZ ;  /* 0x0000000400027824 */ /* 0x000fe200078e00ff */
[----:B------:R-:W-:Y:S01]  /*00b0*/  SHF.R.U32.HI R0, RZ, 0x1e, R0 ;  /* 0x0000001eff007819 */ /* 0x000fe20000011600 */
[----:B------:R-:W1:Y:S01]  /*00c0*/  LDCU.64 UR4, c[0x0][0x358] ;  /* 0x00006b00ff0477ac */ /* 0x000e620008000a00 */
[----:B------:R-:W2:Y:S02]  /*00d0*/  LDCU UR6, c[0x0][0x388] ;  /* 0x00007100ff0677ac */ /* 0x000ea40008000800 */
[C---:B0-----:R-:W-:Y:S02]  /*00e0*/  IADD3 R4, P0, PT, R2.reuse, UR8, RZ ;  /* 0x0000000802047c10 */ /* 0x041fe4000ff1e0ff */
[----:B------:R-:W-:Y:S02]  /*00f0*/  IADD3 R2, P1, PT, R2, UR10, RZ ;  /* 0x0000000a02027c10 */ /* 0x000fe4000ff3e0ff */
[----:B------:R-:W-:-:S02]  /*0100*/  IADD3.X R5, PT, PT, R0, UR9, RZ, P0, !PT ;  /* 0x0000000900057c10 */ /* 0x000fc400087fe4ff */
[----:B------:R-:W-:-:S03]  /*0110*/  IADD3.X R3, PT, PT, R0, UR11, RZ, P1, !PT ;  /* 0x0000000b00037c10 */ /* 0x000fc60008ffe4ff */
[----:B-1----:R-:W2:Y:S04]  /*0120*/  LDG.E R4, desc[UR4][R4.64] ;  /* 0x0000000404047981 */ /* 0x002ea8000c1e1900 */
[----:B------:R-:W2:Y:S02]  /*0130*/  LDG.E R7, desc[UR4][R2.64] ;  /* 0x0000000402077981 */ /* 0x000ea4000c1e1900 */
[----:B--2---:R-:W-:-:S05]  /*0140*/  FFMA R7, R4, UR6, R7 ;  /* 0x0000000604077c23 */ /* 0x004fca0008000007 */
[----:B------:R-:W-:Y:S01]  /*0150*/  STG.E desc[UR4][R2.64], R7 ;  /* 0x0000000702007986 */ /* 0x000fe2000c101904 */
[----:B------:R-:W-:Y:S05]  /*0160*/  EXIT ;  /* 0x000000000000794d */ /* 0x000fea0003800000 */
.L_x_0:
[----:B------:R-:W-:-:S00]  /*0170*/  BRA `(.L_x_0) ;  /* 0xfffffffc00fc7947 */ /* 0x000fc0000383ffff */
[----:B------:R-:W-:-:S00]  /*0180*/  NOP ;  /* 0x0000000000007918 */ /* 0x000fc00000000000 */
[----:B------:R-:W-:-:S00]  /*0190*/  NOP ;  /* 0x0000000000007918 */ /* 0x000fc00000000000 */
[----:B------:R-:W-:-:S00]  /*01a0*/  NOP ;  /* 0x0000000000007918 */ /* 0x000fc00000000000 */
[----:B------:R-:W-:-:S00]  /*01b0*/  NOP ;  /* 0x0000000000007918 */ /* 0x000fc00000000000 */
[----:B------:R-:W-:-:S00]  /*01c0*/  NOP ;  /* 0x0000000000007918 */ /* 0x000fc00000000000 */
[----:B------:R-:W-:-:S00]  /*01d0*/  NOP ;  /* 0x0000000000007918 */ /* 0x000fc00000000000 */
[----:B------:R-:W-:-:S00]  /*01e0*/  NOP ;  /* 0x0000000000007918 */ /* 0x000fc00000000000 */
[----:B------:R-:W-:-:S00]  /*01f0*/  NOP ;  /* 0x0000000000007918 */ /* 0x000fc00000000000 */
.L_x_1:


//--------------------- .nv.shared.reserved.0     --------------------------
	.section	.nv.shared.reserved.0,"aw",@nobits
	.weak		__nv_reservedSMEM_offset_0_alias
	.size		__nv_reservedSMEM_offset_0_alias, 0, 64
	.other		__nv_reservedSMEM_offset_0_alias,@"STO_CUDA_RESERVED_SHARED STV_DEFAULT"
__nv_reservedSMEM_offset_0_alias:
	.zero		0
	.zero		64


//--------------------- .nv.constant0._Z9saxpy_parmfPfS_ --------------------------
	.section	.nv.constant0._Z9saxpy_parmfPfS_,"a",@progbits
	.sectionflags	@""
	.align	4
.nv.constant0._Z9saxpy_parmfPfS_:
	.zero		928


//--------------------- SYMBOLS --------------------------

	.type		.nv.reservedSmem.offset0,@object
	.size		.nv.reservedSmem.offset0,0x4
